	.headerflags	@"EF_CUDA_TEXMODE_UNIFIED EF_CUDA_64BIT_ADDRESS EF_CUDA_ACCELERATORS EF_CUDA_SM90 EF_CUDA_VIRTUAL_SM(EF_CUDA_SM90)"
	.elftype	@"ET_EXEC"


//--------------------- .nv.info                  --------------------------
	.section	.nv.info,"",@"SHT_CUDA_INFO"
	.align	4


	//----- nvinfo : EIATTR_REGCOUNT
	.align		4
        /*0000*/ 	.byte	0x04, 0x2f
        /*0002*/ 	.short	(.L_3 - .L_2)
	.align		4
.L_2:
        /*0004*/ 	.word	index@(triton_poi_fused__native_batch_norm_legit_no_training_add_relu_36)
        /*0008*/ 	.word	0x00000020


	//----- nvinfo : EIATTR_MIN_STACK_SIZE
	.align		4
.L_3:
        /*000c*/ 	.byte	0x04, 0x12
        /*000e*/ 	.short	(.L_5 - .L_4)
	.align		4
.L_4:
        /*0010*/ 	.word	index@(triton_poi_fused__native_batch_norm_legit_no_training_add_relu_36)
        /*0014*/ 	.word	0x00000000


	//----- nvinfo : EIATTR_FRAME_SIZE
	.align		4
.L_5:
        /*0018*/ 	.byte	0x04, 0x11
        /*001a*/ 	.short	(.L_7 - .L_6)
	.align		4
.L_6:
        /*001c*/ 	.word	index@(triton_poi_fused__native_batch_norm_legit_no_training_add_relu_36)
        /*0020*/ 	.word	0x00000000


	//----- nvinfo : EIATTR_MIN_STACK_SIZE
	.align		4
.L_7:
        /*0024*/ 	.byte	0x04, 0x12
        /*0026*/ 	.short	(.L_9 - .L_8)
	.align		4
.L_8:
        /*0028*/ 	.word	index@(triton_poi_fused__native_batch_norm_legit_no_training_add_relu_36)
        /*002c*/ 	.word	0x00000000
.L_9:


//--------------------- .nv.info.triton_poi_fused__native_batch_norm_legit_no_training_add_relu_36 --------------------------
	.section	.nv.info.triton_poi_fused__native_batch_norm_legit_no_training_add_relu_36,"",@"SHT_CUDA_INFO"
	.sectionflags	@""
	.align	4


	//----- nvinfo : EIATTR_CUDA_API_VERSION
	.align		4
        /*0000*/ 	.byte	0x04, 0x37
        /*0002*/ 	.short	(.L_11 - .L_10)
.L_10:
        /*0004*/ 	.word	0x0000007c


	//----- nvinfo : EIATTR_KPARAM_INFO
	.align		4
.L_11:
        /*0008*/ 	.byte	0x04, 0x17
        /*000a*/ 	.short	(.L_13 - .L_12)
.L_12:
        /*000c*/ 	.word	0x00000000
        /*0010*/ 	.short	0x000b
        /*0012*/ 	.short	0x0058
        /*0014*/ 	.byte	0x00, 0xf0, 0x11, 0x00


	//----- nvinfo : EIATTR_KPARAM_INFO
	.align		4
.L_13:
        /*0018*/ 	.byte	0x04, 0x17
        /*001a*/ 	.short	(.L_15 - .L_14)
.L_14:
        /*001c*/ 	.word	0x00000000
        /*0020*/ 	.short	0x000a
        /*0022*/ 	.short	0x0050
        /*0024*/ 	.byte	0x00, 0xf4, 0x21, 0x00


	//----- nvinfo : EIATTR_KPARAM_INFO
	.align		4
.L_15:
        /*0028*/ 	.byte	0x04, 0x17
        /*002a*/ 	.short	(.L_17 - .L_16)
.L_16:
        /*002c*/ 	.word	0x00000000
        /*0030*/ 	.short	0x0009
        /*0032*/ 	.short	0x0048
        /*0034*/ 	.byte	0x00, 0xf4, 0x21, 0x00


	//----- nvinfo : EIATTR_KPARAM_INFO
	.align		4
.L_17:
        /*0038*/ 	.byte	0x04, 0x17
        /*003a*/ 	.short	(.L_19 - .L_18)
.L_18:
        /*003c*/ 	.word	0x00000000
        /*0040*/ 	.short	0x0008
        /*0042*/ 	.short	0x0040
        /*0044*/ 	.byte	0x00, 0xf4, 0x21, 0x00


	//----- nvinfo : EIATTR_KPARAM_INFO
	.align		4
.L_19:
        /*0048*/ 	.byte	0x04, 0x17
        /*004a*/ 	.short	(.L_21 - .L_20)
.L_20:
        /*004c*/ 	.word	0x00000000
        /*0050*/ 	.short	0x0007
        /*0052*/ 	.short	0x0038
        /*0054*/ 	.byte	0x00, 0xf4, 0x21, 0x00


	//----- nvinfo : EIATTR_KPARAM_INFO
	.align		4
.L_21:
        /*0058*/ 	.byte	0x04, 0x17
        /*005a*/ 	.short	(.L_23 - .L_22)
.L_22:
        /*005c*/ 	.word	0x00000000
        /*0060*/ 	.short	0x0006
        /*0062*/ 	.short	0x0030
        /*0064*/ 	.byte	0x00, 0xf4, 0x21, 0x00


	//----- nvinfo : EIATTR_KPARAM_INFO
	.align		4
.L_23:
        /*0068*/ 	.byte	0x04, 0x17
        /*006a*/ 	.short	(.L_25 - .L_24)
.L_24:
        /*006c*/ 	.word	0x00000000
        /*0070*/ 	.short	0x0005
        /*0072*/ 	.short	0x0028
        /*0074*/ 	.byte	0x00, 0xf4, 0x21, 0x00


	//----- nvinfo : EIATTR_KPARAM_INFO
	.align		4
.L_25:
        /*0078*/ 	.byte	0x04, 0x17
        /*007a*/ 	.short	(.L_27 - .L_26)
.L_26:
        /*007c*/ 	.word	0x00000000
        /*0080*/ 	.short	0x0004
        /*0082*/ 	.short	0x0020
        /*0084*/ 	.byte	0x00, 0xf4, 0x21, 0x00


	//----- nvinfo : EIATTR_KPARAM_INFO
	.align		4
.L_27:
        /*0088*/ 	.byte	0x04, 0x17
        /*008a*/ 	.short	(.L_29 - .L_28)
.L_28:
        /*008c*/ 	.word	0x00000000
        /*0090*/ 	.short	0x0003
        /*0092*/ 	.short	0x0018
        /*0094*/ 	.byte	0x00, 0xf4, 0x21, 0x00


	//----- nvinfo : EIATTR_KPARAM_INFO
	.align		4
.L_29:
        /*0098*/ 	.byte	0x04, 0x17
        /*009a*/ 	.short	(.L_31 - .L_30)
.L_30:
        /*009c*/ 	.word	0x00000000
        /*00a0*/ 	.short	0x0002
        /*00a2*/ 	.short	0x0010
        /*00a4*/ 	.byte	0x00, 0xf4, 0x21, 0x00


	//----- nvinfo : EIATTR_KPARAM_INFO
	.align		4
.L_31:
        /*00a8*/ 	.byte	0x04, 0x17
        /*00aa*/ 	.short	(.L_33 - .L_32)
.L_32:
        /*00ac*/ 	.word	0x00000000
        /*00b0*/ 	.short	0x0001
        /*00b2*/ 	.short	0x0008
        /*00b4*/ 	.byte	0x00, 0xf4, 0x21, 0x00


	//----- nvinfo : EIATTR_KPARAM_INFO
	.align		4
.L_33:
        /*00b8*/ 	.byte	0x04, 0x17
        /*00ba*/ 	.short	(.L_35 - .L_34)
.L_34:
        /*00bc*/ 	.word	0x00000000
        /*00c0*/ 	.short	0x0000
        /*00c2*/ 	.short	0x0000
        /*00c4*/ 	.byte	0x00, 0xf4, 0x21, 0x00


	//----- nvinfo : EIATTR_SPARSE_MMA_MASK
	.align		4
.L_35:
        /*00c8*/ 	.byte	0x03, 0x50
        /*00ca*/ 	.short	0x0000


	//----- nvinfo : EIATTR_MAXREG_COUNT
	.align		4
        /*00cc*/ 	.byte	0x03, 0x1b
        /*00ce*/ 	.short	0x00ff


	//----- nvinfo : EIATTR_EXIT_INSTR_OFFSETS
	.align		4
        /*00d0*/ 	.byte	0x04, 0x1c
        /*00d2*/ 	.short	(.L_37 - .L_36)


	//   ....[0]....
.L_36:
        /*00d4*/ 	.word	0x00000680


	//----- nvinfo : EIATTR_REQNTID
	.align		4
.L_37:
        /*00d8*/ 	.byte	0x04, 0x10
        /*00da*/ 	.short	(.L_39 - .L_38)
.L_38:
        /*00dc*/ 	.word	0x00000080
        /*00e0*/ 	.word	0x00000001
        /*00e4*/ 	.word	0x00000001


	//----- nvinfo : EIATTR_CBANK_PARAM_SIZE
	.align		4
.L_39:
        /*00e8*/ 	.byte	0x03, 0x19
        /*00ea*/ 	.short	0x005c


	//----- nvinfo : EIATTR_PARAM_CBANK
	.align		4
        /*00ec*/ 	.byte	0x04, 0x0a
        /*00ee*/ 	.short	(.L_41 - .L_40)
	.align		4
.L_40:
        /*00f0*/ 	.word	index@(.nv.constant0.triton_poi_fused__native_batch_norm_legit_no_training_add_relu_36)
        /*00f4*/ 	.short	0x0210
        /*00f6*/ 	.short	0x005c


	//----- nvinfo : EIATTR_SW_WAR
	.align		4
.L_41:
        /*00f8*/ 	.byte	0x04, 0x36
        /*00fa*/ 	.short	(.L_43 - .L_42)
.L_42:
        /*00fc*/ 	.word	0x00000008
.L_43:


//--------------------- .nv.callgraph             --------------------------
	.section	.nv.callgraph,"",@"SHT_CUDA_CALLGRAPH"
	.align	4
	.sectionentsize	8
	.align		4
        /*0000*/ 	.word	0x00000000
	.align		4
        /*0004*/ 	.word	0xffffffff
	.align		4
        /*0008*/ 	.word	0x00000000
	.align		4
        /*000c*/ 	.word	0xfffffffe
	.align		4
        /*0010*/ 	.word	0x00000000
	.align		4
        /*0014*/ 	.word	0xfffffffd
	.align		4
        /*0018*/ 	.word	0x00000000
	.align		4
        /*001c*/ 	.word	0xfffffffc


//--------------------- .nv.constant4             --------------------------
	.section	.nv.constant4,"a",@progbits
	.align	8
	.align		8
.nv.constant4:
        /*0000*/ 	.dword	_$_str
	.align		8
        /*0008*/ 	.dword	_$_str_$_2


//--------------------- .text.triton_poi_fused__native_batch_norm_legit_no_training_add_relu_36 --------------------------
	.section	.text.triton_poi_fused__native_batch_norm_legit_no_training_add_relu_36,"ax",@progbits
	.align	128
        .global         triton_poi_fused__native_batch_norm_legit_no_training_add_relu_36
        .type           triton_poi_fused__native_batch_norm_legit_no_training_add_relu_36,@function
        .size           triton_poi_fused__native_batch_norm_legit_no_training_add_relu_36,(.L_x_1 - triton_poi_fused__native_batch_norm_legit_no_training_add_relu_36)
        .other          triton_poi_fused__native_batch_norm_legit_no_training_add_relu_36,@"STO_CUDA_ENTRY STV_DEFAULT"
triton_poi_fused__native_batch_norm_legit_no_training_add_relu_36:
.text.triton_poi_fused__native_batch_norm_legit_no_training_add_relu_36:
[----:B------:R-:W-:Y:S01]  /*0000*/  LDC R1, c[0x0][0x28] ;  /* 0x00000a00ff017b82 */ /* 0x000fe20000000800 */
[----:B------:R-:W1:Y:S07]  /*0010*/  S2R R0, SR_TID.X ;  /* 0x0000000000007919 */ /* 0x000e6e0000002100 */
[----:B------:R-:W2:Y:S01]  /*0020*/  LDC.64 R6, c[0x0][0x228] ;  /* 0x00008a00ff067b82 */ /* 0x000ea20000000a00 */
[----:B------:R-:W-:Y:S01]  /*0030*/  ULDC.64 UR4, c[0x0][0x208] ;  /* 0x0000820000047ab9 */ /* 0x000fe20000000a00 */
[----:B------:R-:W3:Y:S06]  /*0040*/  S2R R5, SR_CTAID.X ;  /* 0x0000000000057919 */ /* 0x000eec0000002500 */
[----:B------:R-:W4:Y:S08]  /*0050*/  LDC.64 R12, c[0x0][0x218] ;  /* 0x00008600ff0c7b82 */ /* 0x000f300000000a00 */
[----:B------:R-:W5:Y:S08]  /*0060*/  LDC.64 R14, c[0x0][0x240] ;  /* 0x00009000ff0e7b82 */ /* 0x000f700000000a00 */
[----:B------:R-:W4:Y:S01]  /*0070*/  LDC.64 R16, c[0x0][0x220] ;  /* 0x00008800ff107b82 */ /* 0x000f220000000a00 */
[----:B-1----:R-:W-:-:S07]  /*0080*/  SHF.L.U32 R0, R0, 0x1, RZ ;  /* 0x0000000100007819 */ /* 0x002fce00000006ff */
[----:B------:R-:W1:Y:S01]  /*0090*/  LDC.64 R18, c[0x0][0x248] ;  /* 0x00009200ff127b82 */ /* 0x000e620000000a00 */
[----:B---3--:R-:W-:Y:S02]  /*00a0*/  SHF.R.S32.HI R3, RZ, 0x17, R5 ;  /* 0x00000017ff037819 */ /* 0x008fe40000011405 */
[----:B------:R-:W-:Y:S02]  /*00b0*/  LOP3.LUT R0, R0, 0xfe, RZ, 0xc0, !PT ;  /* 0x000000fe00007812 */ /* 0x000fe400078ec0ff */
[----:B------:R-:W-:-:S03]  /*00c0*/  SGXT R3, R3, 0x1 ;  /* 0x000000010303781a */ /* 0x000fc60000000200 */
[----:B------:R-:W3:Y:S01]  /*00d0*/  LDC.64 R8, c[0x0][0x238] ;  /* 0x00008e00ff087b82 */ /* 0x000ee20000000a00 */
[----:B------:R-:W-:-:S04]  /*00e0*/  LEA R0, R5, R0, 0x8 ;  /* 0x0000000005007211 */ /* 0x000fc800078e40ff */
[----:B------:R-:W-:-:S03]  /*00f0*/  LEA.HI R4, R3, R0, RZ, 0x8 ;  /* 0x0000000003047211 */ /* 0x000fc600078f40ff */
[----:B------:R-:W1:Y:S01]  /*0100*/  LDC.64 R2, c[0x0][0x250] ;  /* 0x00009400ff027b82 */ /* 0x000e620000000a00 */
[----:B------:R-:W-:-:S04]  /*0110*/  LOP3.LUT R21, R4, 0xffffff00, RZ, 0xc0, !PT ;  /* 0xffffff0004157812 */ /* 0x000fc800078ec0ff */
[----:B------:R-:W-:-:S03]  /*0120*/  IADD3 R21, R0, -R21, RZ ;  /* 0x8000001500157210 */ /* 0x000fc60007ffe0ff */
[----:B------:R-:W3:Y:S02]  /*0130*/  LDC.64 R22, c[0x0][0x230] ;  /* 0x00008c00ff167b82 */ /* 0x000ee40000000a00 */
[----:B--2---:R-:W-:-:S06]  /*0140*/  IMAD.WIDE R6, R21, 0x4, R6 ;  /* 0x0000000415067825 */ /* 0x004fcc00078e0206 */
[----:B------:R-:W2:Y:S01]  /*0150*/  LDG.E.EL.64 R6, desc[UR4][R6.64] ;  /* 0x0000000406067981 */ /* 0x000ea2000c2e1b00 */
[----:B------:R-:W3:Y:S01]  /*0160*/  LDC.64 R10, c[0x0][0x258] ;  /* 0x00009600ff0a7b82 */ /* 0x000ee20000000a00 */
[----:B01----:R-:W-:-:S07]  /*0170*/  IMAD.WIDE R2, R21, 0x4, R2 ;  /* 0x0000000415027825 */ /* 0x003fce00078e0202 */
[----:B------:R-:W0:Y:S01]  /*0180*/  LDC.64 R4, c[0x0][0x260] ;  /* 0x00009800ff047b82 */ /* 0x000e220000000a00 */
[----:B------:R-:W2:Y:S01]  /*0190*/  LDG.E.EL.64 R2, desc[UR4][R2.64] ;  /* 0x0000000402027981 */ /* 0x000ea2000c2e1b00 */
[----:B----4-:R-:W-:-:S04]  /*01a0*/  IMAD.WIDE R12, R0, 0x4, R12 ;  /* 0x00000004000c7825 */ /* 0x010fc800078e020c */
[----:B-----5:R-:W-:Y:S02]  /*01b0*/  IMAD.WIDE R14, R0, 0x4, R14 ;  /* 0x00000004000e7825 */ /* 0x020fe400078e020e */
[----:B------:R-:W4:Y:S02]  /*01c0*/  LDG.E.64 R12, desc[UR4][R12.64] ;  /* 0x000000040c0c7981 */ /* 0x000f24000c1e1b00 */
[C---:B------:R-:W-:Y:S02]  /*01d0*/  IMAD.WIDE R16, R21.reuse, 0x4, R16 ;  /* 0x0000000415107825 */ /* 0x040fe400078e0210 */
[----:B------:R-:W5:Y:S02]  /*01e0*/  LDG.E.64 R14, desc[UR4][R14.64] ;  /* 0x000000040e0e7981 */ /* 0x000f64000c1e1b00 */
[C---:B------:R-:W-:Y:S02]  /*01f0*/  IMAD.WIDE R18, R21.reuse, 0x4, R18 ;  /* 0x0000000415127825 */ /* 0x040fe400078e0212 */
[----:B------:R-:W4:Y:S02]  /*0200*/  LDG.E.EL.64 R16, desc[UR4][R16.64] ;  /* 0x0000000410107981 */ /* 0x000f24000c2e1b00 */
[----:B---3--:R-:W-:-:S02]  /*0210*/  IMAD.WIDE R24, R21, 0x4, R8 ;  /* 0x0000000415187825 */ /* 0x008fc400078e0208 */
[----:B------:R-:W5:Y:S02]  /*0220*/  LDG.E.EL.64 R18, desc[UR4][R18.64] ;  /* 0x0000000412127981 */ /* 0x000f64000c2e1b00 */
[----:B------:R-:W-:-:S04]  /*0230*/  IMAD.WIDE R22, R21, 0x4, R22 ;  /* 0x0000000415167825 */ /* 0x000fc800078e0216 */
[C---:B------:R-:W-:Y:S02]  /*0240*/  IMAD.WIDE R10, R21.reuse, 0x4, R10 ;  /* 0x00000004150a7825 */ /* 0x040fe400078e020a */
[----:B------:R-:W3:Y:S02]  /*0250*/  LDG.E.EL.64 R22, desc[UR4][R22.64] ;  /* 0x0000000416167981 */ /* 0x000ee4000c2e1b00 */
[----:B0-----:R-:W-:Y:S02]  /*0260*/  IMAD.WIDE R8, R21, 0x4, R4 ;  /* 0x0000000415087825 */ /* 0x001fe400078e0204 */
[----:B------:R0:W3:Y:S04]  /*0270*/  LDG.E.EL.64 R4, desc[UR4][R24.64] ;  /* 0x0000000418047981 */ /* 0x0000e8000c2e1b00 */
[----:B------:R-:W3:Y:S04]  /*0280*/  LDG.E.EL.64 R10, desc[UR4][R10.64] ;  /* 0x000000040a0a7981 */ /* 0x000ee8000c2e1b00 */
[----:B------:R-:W3:Y:S01]  /*0290*/  LDG.E.EL.64 R8, desc[UR4][R8.64] ;  /* 0x0000000408087981 */ /* 0x000ee2000c2e1b00 */
[----:B--2---:R-:W-:Y:S01]  /*02a0*/  FADD R6, R6, 9.9999997473787516356e-06 ;  /* 0x3727c5ac06067421 */ /* 0x004fe20000000000 */
[----:B------:R-:W-:-:S05]  /*02b0*/  FADD R7, R7, 9.9999997473787516356e-06 ;  /* 0x3727c5ac07077421 */ /* 0x000fca0000000000 */
[----:B------:R-:W1:Y:S01]  /*02c0*/  MUFU.SQRT R6, R6 ;  /* 0x0000000600067308 */ /* 0x000e620000002000 */
[----:B------:R-:W-:Y:S01]  /*02d0*/  FADD R20, R2, 9.9999997473787516356e-06 ;  /* 0x3727c5ac02147421 */ /* 0x000fe20000000000 */
[----:B------:R-:W-:-:S06]  /*02e0*/  FADD R3, R3, 9.9999997473787516356e-06 ;  /* 0x3727c5ac03037421 */ /* 0x000fcc0000000000 */
[----:B------:R-:W2:Y:S08]  /*02f0*/  MUFU.SQRT R21, R7 ;  /* 0x0000000700157308 */ /* 0x000eb00000002000 */
[----:B------:R-:W4:Y:S01]  /*0300*/  MUFU.SQRT R26, R20 ;  /* 0x00000014001a7308 */ /* 0x000f220000002000 */
[----:B-1----:R-:W-:-:S07]  /*0310*/  FSETP.GT.AND P6, PT, R6, 8.50705917302346158658e+37, PT ;  /* 0x7e8000000600780b */ /* 0x002fce0003fc4000 */
[----:B0-----:R-:W0:Y:S01]  /*0320*/  MUFU.SQRT R25, R3 ;  /* 0x0000000300197308 */ /* 0x001e220000002000 */
[----:B------:R-:W-:Y:S01]  /*0330*/  HFMA2.MMA R2, -RZ, RZ, 1.625, 0 ;  /* 0x3e800000ff027435 */ /* 0x000fe200000001ff */
[----:B------:R-:W-:Y:S02]  /*0340*/  FSETP.GEU.AND P5, PT, R6, 1.175494350822287508e-38, PT ;  /* 0x008000000600780b */ /* 0x000fe40003fae000 */
[C---:B--2---:R-:W-:Y:S02]  /*0350*/  FSETP.GT.AND P4, PT, R21.reuse, 8.50705917302346158658e+37, PT ;  /* 0x7e8000001500780b */ /* 0x044fe40003f84000 */
[C---:B----4-:R-:W-:Y:S02]  /*0360*/  FSETP.GT.AND P3, PT, R26.reuse, 8.50705917302346158658e+37, PT ;  /* 0x7e8000001a00780b */ /* 0x050fe40003f64000 */
[----:B------:R-:W-:Y:S01]  /*0370*/  FSETP.GEU.AND P0, PT, R26, 1.175494350822287508e-38, PT ;  /* 0x008000001a00780b */ /* 0x000fe20003f0e000 */
[----:B------:R-:W-:Y:S01]  /*0380*/  @P6 FMUL R6, R6, 0.25 ;  /* 0x3e80000006066820 */ /* 0x000fe20000400000 */
[----:B------:R-:W-:-:S02]  /*0390*/  FSETP.GEU.AND P2, PT, R21, 1.175494350822287508e-38, PT ;  /* 0x008000001500780b */ /* 0x000fc40003f4e000 */
[C---:B0-----:R-:W-:Y:S02]  /*03a0*/  FSETP.GT.AND P1, PT, R25.reuse, 8.50705917302346158658e+37, PT ;  /* 0x7e8000001900780b */ /* 0x041fe40003f24000 */
[----:B------:R-:W-:Y:S02]  /*03b0*/  FSEL R3, R2, 1, P6 ;  /* 0x3f80000002037808 */ /* 0x000fe40003000000 */
[----:B------:R-:W-:Y:S01]  /*03c0*/  FSETP.GEU.AND P6, PT, R25, 1.175494350822287508e-38, PT ;  /* 0x008000001900780b */ /* 0x000fe20003fce000 */
[----:B------:R-:W-:Y:S02]  /*03d0*/  @!P5 FMUL R6, R6, 16777216 ;  /* 0x4b8000000606d820 */ /* 0x000fe40000400000 */
[----:B------:R-:W-:Y:S01]  /*03e0*/  @P3 FMUL R26, R26, 0.25 ;  /* 0x3e8000001a1a3820 */ /* 0x000fe20000400000 */
[----:B------:R-:W-:Y:S01]  /*03f0*/  @P4 FMUL R21, R21, 0.25 ;  /* 0x3e80000015154820 */ /* 0x000fe20000400000 */
[----:B------:R-:W0:Y:S02]  /*0400*/  MUFU.RCP R20, R6 ;  /* 0x0000000600147308 */ /* 0x000e240000001000 */
[----:B------:R-:W-:Y:S01]  /*0410*/  @!P0 FMUL R26, R26, 16777216 ;  /* 0x4b8000001a1a8820 */ /* 0x000fe20000400000 */
[----:B------:R-:W-:Y:S01]  /*0420*/  @!P2 FMUL R21, R21, 16777216 ;  /* 0x4b8000001515a820 */ /* 0x000fe20000400000 */
[----:B------:R-:W-:-:S04]  /*0430*/  @P1 FMUL R25, R25, 0.25 ;  /* 0x3e80000019191820 */ /* 0x000fc80000400000 */
[----:B------:R-:W-:Y:S01]  /*0440*/  @!P6 FMUL R25, R25, 16777216 ;  /* 0x4b8000001919e820 */ /* 0x000fe20000400000 */
[----:B------:R-:W1:Y:S01]  /*0450*/  MUFU.RCP R7, R26 ;  /* 0x0000001a00077308 */ /* 0x000e620000001000 */
[----:B------:R-:W-:Y:S01]  /*0460*/  @!P5 FMUL R3, R3, 16777216 ;  /* 0x4b8000000303d820 */ /* 0x000fe20000400000 */
[----:B------:R-:W-:-:S06]  /*0470*/  FSEL R28, R2, 1, P3 ;  /* 0x3f800000021c7808 */ /* 0x000fcc0001800000 */
[----:B------:R-:W2:Y:S01]  /*0480*/  MUFU.RCP R21, R21 ;  /* 0x0000001500157308 */ /* 0x000ea20000001000 */
[----:B------:R-:W-:-:S07]  /*0490*/  FSEL R24, R2, 1, P4 ;  /* 0x3f80000002187808 */ /* 0x000fce0002000000 */
[----:B------:R-:W4:Y:S01]  /*04a0*/  MUFU.RCP R6, R25 ;  /* 0x0000001900067308 */ /* 0x000f220000001000 */
[----:B------:R-:W-:Y:S01]  /*04b0*/  FSEL R27, R2, 1, P1 ;  /* 0x3f800000021b7808 */ /* 0x000fe20000800000 */
[----:B0-----:R-:W-:Y:S01]  /*04c0*/  FMUL R20, R20, R3 ;  /* 0x0000000314147220 */ /* 0x001fe20000400000 */
[----:B------:R-:W-:Y:S01]  /*04d0*/  @!P0 FMUL R28, R28, 16777216 ;  /* 0x4b8000001c1c8820 */ /* 0x000fe20000400000 */
[----:B------:R-:W0:Y:S01]  /*04e0*/  LDC.64 R2, c[0x0][0x210] ;  /* 0x00008400ff027b82 */ /* 0x000e220000000a00 */
[----:B------:R-:W-:Y:S01]  /*04f0*/  @!P2 FMUL R24, R24, 16777216 ;  /* 0x4b8000001818a820 */ /* 0x000fe20000400000 */
[----:B------:R-:W-:Y:S01]  /*0500*/  @!P6 FMUL R27, R27, 16777216 ;  /* 0x4b8000001b1be820 */ /* 0x000fe20000400000 */
[----:B-1----:R-:W-:Y:S01]  /*0510*/  FMUL R7, R7, R28 ;  /* 0x0000001c07077220 */ /* 0x002fe20000400000 */
[----:B------:R-:W-:Y:S01]  /*0520*/  FADD R29, R12, -R16 ;  /* 0x800000100c1d7221 */ /* 0x000fe20000000000 */
[----:B-----5:R-:W-:Y:S01]  /*0530*/  FADD R14, R14, -R18 ;  /* 0x800000120e0e7221 */ /* 0x020fe20000000000 */
[----:B--2---:R-:W-:Y:S01]  /*0540*/  FMUL R21, R21, R24 ;  /* 0x0000001815157220 */ /* 0x004fe20000400000 */
[----:B------:R-:W-:Y:S01]  /*0550*/  FADD R12, R13, -R17 ;  /* 0x800000110d0c7221 */ /* 0x000fe20000000000 */
[----:B------:R-:W-:Y:S01]  /*0560*/  FADD R15, R15, -R19 ;  /* 0x800000130f0f7221 */ /* 0x000fe20000000000 */
[----:B------:R-:W-:Y:S01]  /*0570*/  FMUL R29, R20, R29 ;  /* 0x0000001d141d7220 */ /* 0x000fe20000400000 */
[----:B------:R-:W-:Y:S01]  /*0580*/  FMUL R7, R7, R14 ;  /* 0x0000000e07077220 */ /* 0x000fe20000400000 */
[----:B----4-:R-:W-:Y:S01]  /*0590*/  FMUL R6, R6, R27 ;  /* 0x0000001b06067220 */ /* 0x010fe20000400000 */
[----:B------:R-:W-:Y:S01]  /*05a0*/  FMUL R12, R21, R12 ;  /* 0x0000000c150c7220 */ /* 0x000fe20000400000 */
[----:B---3--:R-:W-:Y:S01]  /*05b0*/  FFMA R4, R22, R29, R4 ;  /* 0x0000001d16047223 */ /* 0x008fe20000000004 */
[----:B------:R-:W-:Y:S01]  /*05c0*/  FFMA R7, R10, R7, R8 ;  /* 0x000000070a077223 */ /* 0x000fe20000000008 */
[----:B------:R-:W-:Y:S01]  /*05d0*/  FMUL R6, R6, R15 ;  /* 0x0000000f06067220 */ /* 0x000fe20000400000 */
[----:B------:R-:W-:-:S03]  /*05e0*/  FFMA R5, R23, R12, R5 ;  /* 0x0000000c17057223 */ /* 0x000fc60000000005 */
[----:B------:R-:W-:Y:S01]  /*05f0*/  FFMA R6, R11, R6, R9 ;  /* 0x000000060b067223 */ /* 0x000fe20000000009 */
[C---:B------:R-:W-:Y:S01]  /*0600*/  FSETP.GEU.AND P0, PT, R4.reuse, -R7, PT ;  /* 0x800000070400720b */ /* 0x040fe20003f0e000 */
[----:B------:R-:W-:Y:S02]  /*0610*/  FADD R4, R4, R7 ;  /* 0x0000000704047221 */ /* 0x000fe40000000000 */
[C---:B------:R-:W-:Y:S01]  /*0620*/  FADD R7, R5.reuse, R6 ;  /* 0x0000000605077221 */ /* 0x040fe20000000000 */
[----:B------:R-:W-:Y:S01]  /*0630*/  FSETP.GEU.AND P1, PT, R5, -R6, PT ;  /* 0x800000060500720b */ /* 0x000fe20003f2e000 */
[----:B0-----:R-:W-:Y:S01]  /*0640*/  IMAD.WIDE R2, R0, 0x4, R2 ;  /* 0x0000000400027825 */ /* 0x001fe200078e0202 */
[----:B------:R-:W-:Y:S02]  /*0650*/  FSEL R4, R4, RZ, P0 ;  /* 0x000000ff04047208 */ /* 0x000fe40000000000 */
[----:B------:R-:W-:-:S05]  /*0660*/  FSEL R5, R7, RZ, P1 ;  /* 0x000000ff07057208 */ /* 0x000fca0000800000 */
[----:B------:R-:W-:Y:S01]  /*0670*/  STG.E.64 desc[UR4][R2.64], R4 ;  /* 0x0000000402007986 */ /* 0x000fe2000c101b04 */
[----:B------:R-:W-:Y:S05]  /*0680*/  EXIT ;  /* 0x000000000000794d */ /* 0x000fea0003800000 */
.L_x_0:
[----:B------:R-:W-:-:S00]  /*0690*/  BRA `(.L_x_0) ;  /* 0xfffffffc00fc7947 */ /* 0x000fc0000383ffff */
[----:B------:R-:W-:-:S00]  /*06a0*/  NOP ;  /* 0x0000000000007918 */ /* 0x000fc00000000000 */
        /* <DEDUP_REMOVED lines=13> */
.L_x_1:


//--------------------- .nv.global.init           --------------------------
	.section	.nv.global.init,"aw",@progbits
.nv.global.init:
	.type		_$_str,@object
	.size		_$_str,(_$_str_$_2 - _$_str)
_$_str:
        /*0000*/ 	.byte	0x5f, 0x5f, 0x43, 0x55, 0x44, 0x41, 0x5f, 0x46, 0x54, 0x5a, 0x00
	.type		_$_str_$_2,@object
	.size		_$_str_$_2,(.L_1 - _$_str_$_2)
_$_str_$_2:
        /*000b*/ 	.byte	0x5f, 0x5f, 0x43, 0x55, 0x44, 0x41, 0x5f, 0x50, 0x52, 0x45, 0x43, 0x5f, 0x53, 0x51, 0x52, 0x54
        /*001b*/ 	.byte	0x00
.L_1:


//--------------------- .nv.constant0.triton_poi_fused__native_batch_norm_legit_no_training_add_relu_36 --------------------------
	.section	.nv.constant0.triton_poi_fused__native_batch_norm_legit_no_training_add_relu_36,"a",@progbits
	.sectionflags	@""
	.align	4
.nv.constant0.triton_poi_fused__native_batch_norm_legit_no_training_add_relu_36:
	.zero		620
